//
// Generated by NVIDIA NVVM Compiler
//
// Compiler Build ID: CL-36424714
// Cuda compilation tools, release 13.0, V13.0.88
// Based on NVVM 20.0.0
//

.version 9.0
.target sm_100
.address_size 64

	// .globl	_ZN3cub18CUB_300001_SM_10006detail11EmptyKernelIvEEvv
.global .align 1 .b8 _ZN40_INTERNAL_4810c661_4_k_cu_17d61096_155554cuda3std3__45__cpo5beginE[1];
.global .align 1 .b8 _ZN40_INTERNAL_4810c661_4_k_cu_17d61096_155554cuda3std3__45__cpo3endE[1];
.global .align 1 .b8 _ZN40_INTERNAL_4810c661_4_k_cu_17d61096_155554cuda3std3__45__cpo6cbeginE[1];
.global .align 1 .b8 _ZN40_INTERNAL_4810c661_4_k_cu_17d61096_155554cuda3std3__45__cpo4cendE[1];
.global .align 1 .b8 _ZN40_INTERNAL_4810c661_4_k_cu_17d61096_155554cuda3std3__45__cpo6rbeginE[1];
.global .align 1 .b8 _ZN40_INTERNAL_4810c661_4_k_cu_17d61096_155554cuda3std3__45__cpo4rendE[1];
.global .align 1 .b8 _ZN40_INTERNAL_4810c661_4_k_cu_17d61096_155554cuda3std3__45__cpo7crbeginE[1];
.global .align 1 .b8 _ZN40_INTERNAL_4810c661_4_k_cu_17d61096_155554cuda3std3__45__cpo5crendE[1];
.global .align 1 .b8 _ZN40_INTERNAL_4810c661_4_k_cu_17d61096_155554cuda3std3__442_GLOBAL__N__4810c661_4_k_cu_17d61096_155556ignoreE[1];
.global .align 1 .b8 _ZN40_INTERNAL_4810c661_4_k_cu_17d61096_155554cuda3std3__419piecewise_constructE[1];
.global .align 1 .b8 _ZN40_INTERNAL_4810c661_4_k_cu_17d61096_155554cuda3std3__48in_placeE[1];
.global .align 1 .b8 _ZN40_INTERNAL_4810c661_4_k_cu_17d61096_155554cuda3std3__420unreachable_sentinelE[1];
.global .align 1 .b8 _ZN40_INTERNAL_4810c661_4_k_cu_17d61096_155554cuda3std3__47nulloptE[1];
.global .align 1 .b8 _ZN40_INTERNAL_4810c661_4_k_cu_17d61096_155554cuda3std3__48unexpectE[1];
.global .align 1 .b8 _ZN40_INTERNAL_4810c661_4_k_cu_17d61096_155554cuda3std6ranges3__45__cpo4swapE[1];
.global .align 1 .b8 _ZN40_INTERNAL_4810c661_4_k_cu_17d61096_155554cuda3std6ranges3__45__cpo9iter_moveE[1];
.global .align 1 .b8 _ZN40_INTERNAL_4810c661_4_k_cu_17d61096_155554cuda3std6ranges3__45__cpo5beginE[1];
.global .align 1 .b8 _ZN40_INTERNAL_4810c661_4_k_cu_17d61096_155554cuda3std6ranges3__45__cpo3endE[1];
.global .align 1 .b8 _ZN40_INTERNAL_4810c661_4_k_cu_17d61096_155554cuda3std6ranges3__45__cpo6cbeginE[1];
.global .align 1 .b8 _ZN40_INTERNAL_4810c661_4_k_cu_17d61096_155554cuda3std6ranges3__45__cpo4cendE[1];
.global .align 1 .b8 _ZN40_INTERNAL_4810c661_4_k_cu_17d61096_155554cuda3std6ranges3__45__cpo7advanceE[1];
.global .align 1 .b8 _ZN40_INTERNAL_4810c661_4_k_cu_17d61096_155554cuda3std6ranges3__45__cpo9iter_swapE[1];
.global .align 1 .b8 _ZN40_INTERNAL_4810c661_4_k_cu_17d61096_155554cuda3std6ranges3__45__cpo4nextE[1];
.global .align 1 .b8 _ZN40_INTERNAL_4810c661_4_k_cu_17d61096_155554cuda3std6ranges3__45__cpo4prevE[1];
.global .align 1 .b8 _ZN40_INTERNAL_4810c661_4_k_cu_17d61096_155554cuda3std6ranges3__45__cpo4dataE[1];
.global .align 1 .b8 _ZN40_INTERNAL_4810c661_4_k_cu_17d61096_155554cuda3std6ranges3__45__cpo5cdataE[1];
.global .align 1 .b8 _ZN40_INTERNAL_4810c661_4_k_cu_17d61096_155554cuda3std6ranges3__45__cpo4sizeE[1];
.global .align 1 .b8 _ZN40_INTERNAL_4810c661_4_k_cu_17d61096_155554cuda3std6ranges3__45__cpo5ssizeE[1];
.global .align 1 .b8 _ZN40_INTERNAL_4810c661_4_k_cu_17d61096_155554cuda3std6ranges3__45__cpo8distanceE[1];
.global .align 1 .b8 _ZN40_INTERNAL_4810c661_4_k_cu_17d61096_155556thrust24THRUST_300001_SM_1000_NS6system6detail10sequential3seqE[1];
.global .align 1 .b8 _ZN40_INTERNAL_4810c661_4_k_cu_17d61096_155556thrust24THRUST_300001_SM_1000_NS12placeholders2_1E[1];
.global .align 1 .b8 _ZN40_INTERNAL_4810c661_4_k_cu_17d61096_155556thrust24THRUST_300001_SM_1000_NS12placeholders2_2E[1];
.global .align 1 .b8 _ZN40_INTERNAL_4810c661_4_k_cu_17d61096_155556thrust24THRUST_300001_SM_1000_NS12placeholders2_3E[1];
.global .align 1 .b8 _ZN40_INTERNAL_4810c661_4_k_cu_17d61096_155556thrust24THRUST_300001_SM_1000_NS12placeholders2_4E[1];
.global .align 1 .b8 _ZN40_INTERNAL_4810c661_4_k_cu_17d61096_155556thrust24THRUST_300001_SM_1000_NS12placeholders2_5E[1];
.global .align 1 .b8 _ZN40_INTERNAL_4810c661_4_k_cu_17d61096_155556thrust24THRUST_300001_SM_1000_NS12placeholders2_6E[1];
.global .align 1 .b8 _ZN40_INTERNAL_4810c661_4_k_cu_17d61096_155556thrust24THRUST_300001_SM_1000_NS12placeholders2_7E[1];
.global .align 1 .b8 _ZN40_INTERNAL_4810c661_4_k_cu_17d61096_155556thrust24THRUST_300001_SM_1000_NS12placeholders2_8E[1];
.global .align 1 .b8 _ZN40_INTERNAL_4810c661_4_k_cu_17d61096_155556thrust24THRUST_300001_SM_1000_NS12placeholders2_9E[1];
.global .align 1 .b8 _ZN40_INTERNAL_4810c661_4_k_cu_17d61096_155556thrust24THRUST_300001_SM_1000_NS12placeholders3_10E[1];

.visible .entry _ZN3cub18CUB_300001_SM_10006detail11EmptyKernelIvEEvv()
{


	ret;

}


// ===== COMPILED SASS (sm_100) =====

	.target	sm_100

	.elftype	@"ET_EXEC"


//--------------------- .note.nv.tkinfo           --------------------------
	.section	.note.nv.tkinfo,"",@"SHT_NOTE"
	.sectionflags	@"SHF_NOTE_NV_TKINFO"
	.tkinfo
        /*0018*/ 	.word	0x00000002
        /*0030*/ 	.string	""
        /*0030*/ 	.string	"ptxas"
        /*0030*/ 	.string	"Cuda compilation tools, release 13.0, V13.0.88"
        /*0030*/ 	.string	"Build cuda_13.0.r13.0/compiler.36424714_0"
        /*0030*/ 	.string	"-arch sm_100 -m 64 "



//--------------------- .note.nv.cuinfo           --------------------------
	.section	.note.nv.cuinfo,"",@"SHT_NOTE"
	.sectionflags	@"SHF_NOTE_NV_CUINFO"
        /*0018*/ 	.short	0x0002
        /*001a*/ 	.short	0x0064
        /*001c*/ 	.short	0x0082
	.zero		2


//--------------------- .nv.info                  --------------------------
	.section	.nv.info,"",@"SHT_CUDA_INFO"
	.align	4


	//----- nvinfo : EIATTR_REGCOUNT
	.align		4
        /*0000*/ 	.byte	0x04, 0x2f
        /*0002*/ 	.short	(.L_41 - .L_40)
	.align		4
.L_40:
        /*0004*/ 	.word	index@(_ZN3cub18CUB_300001_SM_10006detail11EmptyKernelIvEEvv)
        /*0008*/ 	.word	0x00000004


	//----- nvinfo : EIATTR_FRAME_SIZE
	.align		4
.L_41:
        /*000c*/ 	.byte	0x04, 0x11
        /*000e*/ 	.short	(.L_43 - .L_42)
	.align		4
.L_42:
        /*0010*/ 	.word	index@(_ZN3cub18CUB_300001_SM_10006detail11EmptyKernelIvEEvv)
        /*0014*/ 	.word	0x00000000


	//----- nvinfo : EIATTR_MIN_STACK_SIZE
	.align		4
.L_43:
        /*0018*/ 	.byte	0x04, 0x12
        /*001a*/ 	.short	(.L_45 - .L_44)
	.align		4
.L_44:
        /*001c*/ 	.word	index@(_ZN3cub18CUB_300001_SM_10006detail11EmptyKernelIvEEvv)
        /*0020*/ 	.word	0x00000000
.L_45:


//--------------------- .nv.compat                --------------------------
	.section	.nv.compat,"",@"SHT_CUDA_COMPAT_INFO"
	.align	4
        /*0000*/ 	.byte	0x02, 0x09, 0x00, 0x00, 0x02, 0x02, 0x01, 0x00, 0x02, 0x05, 0x05, 0x00, 0x03, 0x07, 0x01, 0x01
        /*0010*/ 	.byte	0x02, 0x03, 0x00, 0x00, 0x02, 0x06, 0x01, 0x00, 0x04, 0x0b, 0x08, 0x00, 0x09, 0x00, 0x00, 0x00
        /*0020*/ 	.byte	0x00, 0x00, 0x00, 0x00


//--------------------- .nv.info._ZN3cub18CUB_300001_SM_10006detail11EmptyKernelIvEEvv --------------------------
	.section	.nv.info._ZN3cub18CUB_300001_SM_10006detail11EmptyKernelIvEEvv,"",@"SHT_CUDA_INFO"
	.sectionflags	@""
	.align	4


	//----- nvinfo : EIATTR_CUDA_API_VERSION
	.align		4
        /*0000*/ 	.byte	0x04, 0x37
        /*0002*/ 	.short	(.L_47 - .L_46)
.L_46:
        /*0004*/ 	.word	0x00000082


	//----- nvinfo : EIATTR_SPARSE_MMA_MASK
	.align		4
.L_47:
        /*0008*/ 	.byte	0x03, 0x50
        /*000a*/ 	.short	0x0000


	//----- nvinfo : EIATTR_MAXREG_COUNT
	.align		4
        /*000c*/ 	.byte	0x03, 0x1b
        /*000e*/ 	.short	0x00ff


	//----- nvinfo : EIATTR_MERCURY_ISA_VERSION
	.align		4
        /*0010*/ 	.byte	0x03, 0x5f
        /*0012*/ 	.short	0x0101


	//----- nvinfo : EIATTR_VRC_CTA_INIT_COUNT
	.align		4
        /*0014*/ 	.byte	0x02, 0x4a
	.zero		1
	.zero		1


	//----- nvinfo : EIATTR_EXIT_INSTR_OFFSETS
	.align		4
        /*0018*/ 	.byte	0x04, 0x1c
        /*001a*/ 	.short	(.L_49 - .L_48)


	//   ....[0]....
.L_48:
        /*001c*/ 	.word	0x00000010


	//----- nvinfo : EIATTR_SW_WAR
	.align		4
.L_49:
        /*0020*/ 	.byte	0x04, 0x36
        /*0022*/ 	.short	(.L_51 - .L_50)
.L_50:
        /*0024*/ 	.word	0x00000008
.L_51:


//--------------------- .nv.callgraph             --------------------------
	.section	.nv.callgraph,"",@"SHT_CUDA_CALLGRAPH"
	.align	4
	.sectionentsize	8
	.align		4
        /*0000*/ 	.word	0x00000000
	.align		4
        /*0004*/ 	.word	0xffffffff
	.align		4
        /*0008*/ 	.word	0x00000000
	.align		4
        /*000c*/ 	.word	0xfffffffe
	.align		4
        /*0010*/ 	.word	0x00000000
	.align		4
        /*0014*/ 	.word	0xfffffffd
	.align		4
        /*0018*/ 	.word	0x00000000
	.align		4
        /*001c*/ 	.word	0xfffffffc


//--------------------- .nv.constant4             --------------------------
	.section	.nv.constant4,"a",@progbits
	.align	8
	.align		8
.nv.constant4:
        /*0000*/ 	.dword	_ZN40_INTERNAL_4810c661_4_k_cu_17d61096_157184cuda3std3__45__cpo5beginE
	.align		8
        /*0008*/ 	.dword	_ZN40_INTERNAL_4810c661_4_k_cu_17d61096_157184cuda3std3__45__cpo3endE
	.align		8
        /*0010*/ 	.dword	_ZN40_INTERNAL_4810c661_4_k_cu_17d61096_157184cuda3std3__45__cpo6cbeginE
	.align		8
        /*0018*/ 	.dword	_ZN40_INTERNAL_4810c661_4_k_cu_17d61096_157184cuda3std3__45__cpo4cendE
	.align		8
        /*0020*/ 	.dword	_ZN40_INTERNAL_4810c661_4_k_cu_17d61096_157184cuda3std3__45__cpo6rbeginE
	.align		8
        /*0028*/ 	.dword	_ZN40_INTERNAL_4810c661_4_k_cu_17d61096_157184cuda3std3__45__cpo4rendE
	.align		8
        /*0030*/ 	.dword	_ZN40_INTERNAL_4810c661_4_k_cu_17d61096_157184cuda3std3__45__cpo7crbeginE
	.align		8
        /*0038*/ 	.dword	_ZN40_INTERNAL_4810c661_4_k_cu_17d61096_157184cuda3std3__45__cpo5crendE
	.align		8
        /*0040*/ 	.dword	_ZN40_INTERNAL_4810c661_4_k_cu_17d61096_157184cuda3std3__442_GLOBAL__N__4810c661_4_k_cu_17d61096_157186ignoreE
	.align		8
        /*0048*/ 	.dword	_ZN40_INTERNAL_4810c661_4_k_cu_17d61096_157184cuda3std3__419piecewise_constructE
	.align		8
        /*0050*/ 	.dword	_ZN40_INTERNAL_4810c661_4_k_cu_17d61096_157184cuda3std3__48in_placeE
	.align		8
        /*0058*/ 	.dword	_ZN40_INTERNAL_4810c661_4_k_cu_17d61096_157184cuda3std3__420unreachable_sentinelE
	.align		8
        /*0060*/ 	.dword	_ZN40_INTERNAL_4810c661_4_k_cu_17d61096_157184cuda3std3__47nulloptE
	.align		8
        /*0068*/ 	.dword	_ZN40_INTERNAL_4810c661_4_k_cu_17d61096_157184cuda3std3__48unexpectE
	.align		8
        /*0070*/ 	.dword	_ZN40_INTERNAL_4810c661_4_k_cu_17d61096_157184cuda3std6ranges3__45__cpo4swapE
	.align		8
        /*0078*/ 	.dword	_ZN40_INTERNAL_4810c661_4_k_cu_17d61096_157184cuda3std6ranges3__45__cpo9iter_moveE
	.align		8
        /*0080*/ 	.dword	_ZN40_INTERNAL_4810c661_4_k_cu_17d61096_157184cuda3std6ranges3__45__cpo5beginE
	.align		8
        /*0088*/ 	.dword	_ZN40_INTERNAL_4810c661_4_k_cu_17d61096_157184cuda3std6ranges3__45__cpo3endE
	.align		8
        /*0090*/ 	.dword	_ZN40_INTERNAL_4810c661_4_k_cu_17d61096_157184cuda3std6ranges3__45__cpo6cbeginE
	.align		8
        /*0098*/ 	.dword	_ZN40_INTERNAL_4810c661_4_k_cu_17d61096_157184cuda3std6ranges3__45__cpo4cendE
	.align		8
        /*00a0*/ 	.dword	_ZN40_INTERNAL_4810c661_4_k_cu_17d61096_157184cuda3std6ranges3__45__cpo7advanceE
	.align		8
        /*00a8*/ 	.dword	_ZN40_INTERNAL_4810c661_4_k_cu_17d61096_157184cuda3std6ranges3__45__cpo9iter_swapE
	.align		8
        /*00b0*/ 	.dword	_ZN40_INTERNAL_4810c661_4_k_cu_17d61096_157184cuda3std6ranges3__45__cpo4nextE
	.align		8
        /*00b8*/ 	.dword	_ZN40_INTERNAL_4810c661_4_k_cu_17d61096_157184cuda3std6ranges3__45__cpo4prevE
	.align		8
        /*00c0*/ 	.dword	_ZN40_INTERNAL_4810c661_4_k_cu_17d61096_157184cuda3std6ranges3__45__cpo4dataE
	.align		8
        /*00c8*/ 	.dword	_ZN40_INTERNAL_4810c661_4_k_cu_17d61096_157184cuda3std6ranges3__45__cpo5cdataE
	.align		8
        /*00d0*/ 	.dword	_ZN40_INTERNAL_4810c661_4_k_cu_17d61096_157184cuda3std6ranges3__45__cpo4sizeE
	.align		8
        /*00d8*/ 	.dword	_ZN40_INTERNAL_4810c661_4_k_cu_17d61096_157184cuda3std6ranges3__45__cpo5ssizeE
	.align		8
        /*00e0*/ 	.dword	_ZN40_INTERNAL_4810c661_4_k_cu_17d61096_157184cuda3std6ranges3__45__cpo8distanceE
	.align		8
        /*00e8*/ 	.dword	_ZN40_INTERNAL_4810c661_4_k_cu_17d61096_157186thrust24THRUST_300001_SM_1000_NS6system6detail10sequential3seqE
	.align		8
        /*00f0*/ 	.dword	_ZN40_INTERNAL_4810c661_4_k_cu_17d61096_157186thrust24THRUST_300001_SM_1000_NS12placeholders2_1E
	.align		8
        /*00f8*/ 	.dword	_ZN40_INTERNAL_4810c661_4_k_cu_17d61096_157186thrust24THRUST_300001_SM_1000_NS12placeholders2_2E
	.align		8
        /*0100*/ 	.dword	_ZN40_INTERNAL_4810c661_4_k_cu_17d61096_157186thrust24THRUST_300001_SM_1000_NS12placeholders2_3E
	.align		8
        /*0108*/ 	.dword	_ZN40_INTERNAL_4810c661_4_k_cu_17d61096_157186thrust24THRUST_300001_SM_1000_NS12placeholders2_4E
	.align		8
        /*0110*/ 	.dword	_ZN40_INTERNAL_4810c661_4_k_cu_17d61096_157186thrust24THRUST_300001_SM_1000_NS12placeholders2_5E
	.align		8
        /*0118*/ 	.dword	_ZN40_INTERNAL_4810c661_4_k_cu_17d61096_157186thrust24THRUST_300001_SM_1000_NS12placeholders2_6E
	.align		8
        /*0120*/ 	.dword	_ZN40_INTERNAL_4810c661_4_k_cu_17d61096_157186thrust24THRUST_300001_SM_1000_NS12placeholders2_7E
	.align		8
        /*0128*/ 	.dword	_ZN40_INTERNAL_4810c661_4_k_cu_17d61096_157186thrust24THRUST_300001_SM_1000_NS12placeholders2_8E
	.align		8
        /*0130*/ 	.dword	_ZN40_INTERNAL_4810c661_4_k_cu_17d61096_157186thrust24THRUST_300001_SM_1000_NS12placeholders2_9E
	.align		8
        /*0138*/ 	.dword	_ZN40_INTERNAL_4810c661_4_k_cu_17d61096_157186thrust24THRUST_300001_SM_1000_NS12placeholders3_10E


//--------------------- .text._ZN3cub18CUB_300001_SM_10006detail11EmptyKernelIvEEvv --------------------------
	.section	.text._ZN3cub18CUB_300001_SM_10006detail11EmptyKernelIvEEvv,"ax",@progbits
	.align	128
        .global         _ZN3cub18CUB_300001_SM_10006detail11EmptyKernelIvEEvv
        .type           _ZN3cub18CUB_300001_SM_10006detail11EmptyKernelIvEEvv,@function
        .size           _ZN3cub18CUB_300001_SM_10006detail11EmptyKernelIvEEvv,(.L_x_1 - _ZN3cub18CUB_300001_SM_10006detail11EmptyKernelIvEEvv)
        .other          _ZN3cub18CUB_300001_SM_10006detail11EmptyKernelIvEEvv,@"STO_CUDA_ENTRY STV_DEFAULT"
_ZN3cub18CUB_300001_SM_10006detail11EmptyKernelIvEEvv:
.text._ZN3cub18CUB_300001_SM_10006detail11EmptyKernelIvEEvv:
[----:B------:R-:W-:Y:S01]  /*0000*/  LDC R1, c[0x0][0x37c] ;  /* 0x0000df00ff017b82 */ /* 0x000fe20000000800 */
[----:B------:R-:W-:Y:S05]  /*0010*/  EXIT ;  /* 0x000000000000794d */ /* 0x000fea0003800000 */
.L_x_0:
[----:B------:R-:W-:-:S00]  /*0020*/  BRA `(.L_x_0) ;  /* 0xfffffffc00fc7947 */ /* 0x000fc0000383ffff */
[----:B------:R-:W-:-:S00]  /*0030*/  NOP ;  /* 0x0000000000007918 */ /* 0x000fc00000000000 */
        /* <DEDUP_REMOVED lines=12> */
.L_x_1:


//--------------------- .nv.shared.reserved.0     --------------------------
	.section	.nv.shared.reserved.0,"aw",@nobits
	.weak		__nv_reservedSMEM_offset_0_alias
	.size		__nv_reservedSMEM_offset_0_alias, 0, 64
	.other		__nv_reservedSMEM_offset_0_alias,@"STO_CUDA_RESERVED_SHARED STV_DEFAULT"
__nv_reservedSMEM_offset_0_alias:
	.zero		0
	.zero		64


//--------------------- .nv.global                --------------------------
	.section	.nv.global,"aw",@nobits
.nv.global:
	.type		_ZN40_INTERNAL_4810c661_4_k_cu_17d61096_157186thrust24THRUST_300001_SM_1000_NS12placeholders2_5E,@object
	.size		_ZN40_INTERNAL_4810c661_4_k_cu_17d61096_157186thrust24THRUST_300001_SM_1000_NS12placeholders2_5E,(_ZN40_INTERNAL_4810c661_4_k_cu_17d61096_157184cuda3std3__45__cpo6cbeginE - _ZN40_INTERNAL_4810c661_4_k_cu_17d61096_157186thrust24THRUST_300001_SM_1000_NS12placeholders2_5E)
_ZN40_INTERNAL_4810c661_4_k_cu_17d61096_157186thrust24THRUST_300001_SM_1000_NS12placeholders2_5E:
	.zero		1
	.type		_ZN40_INTERNAL_4810c661_4_k_cu_17d61096_157184cuda3std3__45__cpo6cbeginE,@object
	.size		_ZN40_INTERNAL_4810c661_4_k_cu_17d61096_157184cuda3std3__45__cpo6cbeginE,(_ZN40_INTERNAL_4810c661_4_k_cu_17d61096_157184cuda3std6ranges3__45__cpo6cbeginE - _ZN40_INTERNAL_4810c661_4_k_cu_17d61096_157184cuda3std3__45__cpo6cbeginE)
_ZN40_INTERNAL_4810c661_4_k_cu_17d61096_157184cuda3std3__45__cpo6cbeginE:
	.zero		1
	.type		_ZN40_INTERNAL_4810c661_4_k_cu_17d61096_157184cuda3std6ranges3__45__cpo6cbeginE,@object
	.size		_ZN40_INTERNAL_4810c661_4_k_cu_17d61096_157184cuda3std6ranges3__45__cpo6cbeginE,(_ZN40_INTERNAL_4810c661_4_k_cu_17d61096_157184cuda3std3__48in_placeE - _ZN40_INTERNAL_4810c661_4_k_cu_17d61096_157184cuda3std6ranges3__45__cpo6cbeginE)
_ZN40_INTERNAL_4810c661_4_k_cu_17d61096_157184cuda3std6ranges3__45__cpo6cbeginE:
	.zero		1
	.type		_ZN40_INTERNAL_4810c661_4_k_cu_17d61096_157184cuda3std3__48in_placeE,@object
	.size		_ZN40_INTERNAL_4810c661_4_k_cu_17d61096_157184cuda3std3__48in_placeE,(_ZN40_INTERNAL_4810c661_4_k_cu_17d61096_157184cuda3std6ranges3__45__cpo4sizeE - _ZN40_INTERNAL_4810c661_4_k_cu_17d61096_157184cuda3std3__48in_placeE)
_ZN40_INTERNAL_4810c661_4_k_cu_17d61096_157184cuda3std3__48in_placeE:
	.zero		1
	.type		_ZN40_INTERNAL_4810c661_4_k_cu_17d61096_157184cuda3std6ranges3__45__cpo4sizeE,@object
	.size		_ZN40_INTERNAL_4810c661_4_k_cu_17d61096_157184cuda3std6ranges3__45__cpo4sizeE,(_ZN40_INTERNAL_4810c661_4_k_cu_17d61096_157186thrust24THRUST_300001_SM_1000_NS12placeholders2_9E - _ZN40_INTERNAL_4810c661_4_k_cu_17d61096_157184cuda3std6ranges3__45__cpo4sizeE)
_ZN40_INTERNAL_4810c661_4_k_cu_17d61096_157184cuda3std6ranges3__45__cpo4sizeE:
	.zero		1
	.type		_ZN40_INTERNAL_4810c661_4_k_cu_17d61096_157186thrust24THRUST_300001_SM_1000_NS12placeholders2_9E,@object
	.size		_ZN40_INTERNAL_4810c661_4_k_cu_17d61096_157186thrust24THRUST_300001_SM_1000_NS12placeholders2_9E,(_ZN40_INTERNAL_4810c661_4_k_cu_17d61096_157184cuda3std3__45__cpo7crbeginE - _ZN40_INTERNAL_4810c661_4_k_cu_17d61096_157186thrust24THRUST_300001_SM_1000_NS12placeholders2_9E)
_ZN40_INTERNAL_4810c661_4_k_cu_17d61096_157186thrust24THRUST_300001_SM_1000_NS12placeholders2_9E:
	.zero		1
	.type		_ZN40_INTERNAL_4810c661_4_k_cu_17d61096_157184cuda3std3__45__cpo7crbeginE,@object
	.size		_ZN40_INTERNAL_4810c661_4_k_cu_17d61096_157184cuda3std3__45__cpo7crbeginE,(_ZN40_INTERNAL_4810c661_4_k_cu_17d61096_157184cuda3std6ranges3__45__cpo4nextE - _ZN40_INTERNAL_4810c661_4_k_cu_17d61096_157184cuda3std3__45__cpo7crbeginE)
_ZN40_INTERNAL_4810c661_4_k_cu_17d61096_157184cuda3std3__45__cpo7crbeginE:
	.zero		1
	.type		_ZN40_INTERNAL_4810c661_4_k_cu_17d61096_157184cuda3std6ranges3__45__cpo4nextE,@object
	.size		_ZN40_INTERNAL_4810c661_4_k_cu_17d61096_157184cuda3std6ranges3__45__cpo4nextE,(_ZN40_INTERNAL_4810c661_4_k_cu_17d61096_157184cuda3std6ranges3__45__cpo4swapE - _ZN40_INTERNAL_4810c661_4_k_cu_17d61096_157184cuda3std6ranges3__45__cpo4nextE)
_ZN40_INTERNAL_4810c661_4_k_cu_17d61096_157184cuda3std6ranges3__45__cpo4nextE:
	.zero		1
	.type		_ZN40_INTERNAL_4810c661_4_k_cu_17d61096_157184cuda3std6ranges3__45__cpo4swapE,@object
	.size		_ZN40_INTERNAL_4810c661_4_k_cu_17d61096_157184cuda3std6ranges3__45__cpo4swapE,(_ZN40_INTERNAL_4810c661_4_k_cu_17d61096_157186thrust24THRUST_300001_SM_1000_NS12placeholders2_1E - _ZN40_INTERNAL_4810c661_4_k_cu_17d61096_157184cuda3std6ranges3__45__cpo4swapE)
_ZN40_INTERNAL_4810c661_4_k_cu_17d61096_157184cuda3std6ranges3__45__cpo4swapE:
	.zero		1
	.type		_ZN40_INTERNAL_4810c661_4_k_cu_17d61096_157186thrust24THRUST_300001_SM_1000_NS12placeholders2_1E,@object
	.size		_ZN40_INTERNAL_4810c661_4_k_cu_17d61096_157186thrust24THRUST_300001_SM_1000_NS12placeholders2_1E,(_ZN40_INTERNAL_4810c661_4_k_cu_17d61096_157186thrust24THRUST_300001_SM_1000_NS12placeholders2_3E - _ZN40_INTERNAL_4810c661_4_k_cu_17d61096_157186thrust24THRUST_300001_SM_1000_NS12placeholders2_1E)
_ZN40_INTERNAL_4810c661_4_k_cu_17d61096_157186thrust24THRUST_300001_SM_1000_NS12placeholders2_1E:
	.zero		1
	.type		_ZN40_INTERNAL_4810c661_4_k_cu_17d61096_157186thrust24THRUST_300001_SM_1000_NS12placeholders2_3E,@object
	.size		_ZN40_INTERNAL_4810c661_4_k_cu_17d61096_157186thrust24THRUST_300001_SM_1000_NS12placeholders2_3E,(_ZN40_INTERNAL_4810c661_4_k_cu_17d61096_157184cuda3std3__45__cpo5beginE - _ZN40_INTERNAL_4810c661_4_k_cu_17d61096_157186thrust24THRUST_300001_SM_1000_NS12placeholders2_3E)
_ZN40_INTERNAL_4810c661_4_k_cu_17d61096_157186thrust24THRUST_300001_SM_1000_NS12placeholders2_3E:
	.zero		1
	.type		_ZN40_INTERNAL_4810c661_4_k_cu_17d61096_157184cuda3std3__45__cpo5beginE,@object
	.size		_ZN40_INTERNAL_4810c661_4_k_cu_17d61096_157184cuda3std3__45__cpo5beginE,(_ZN40_INTERNAL_4810c661_4_k_cu_17d61096_157184cuda3std6ranges3__45__cpo5beginE - _ZN40_INTERNAL_4810c661_4_k_cu_17d61096_157184cuda3std3__45__cpo5beginE)
_ZN40_INTERNAL_4810c661_4_k_cu_17d61096_157184cuda3std3__45__cpo5beginE:
	.zero		1
	.type		_ZN40_INTERNAL_4810c661_4_k_cu_17d61096_157184cuda3std6ranges3__45__cpo5beginE,@object
	.size		_ZN40_INTERNAL_4810c661_4_k_cu_17d61096_157184cuda3std6ranges3__45__cpo5beginE,(_ZN40_INTERNAL_4810c661_4_k_cu_17d61096_157184cuda3std3__442_GLOBAL__N__4810c661_4_k_cu_17d61096_157186ignoreE - _ZN40_INTERNAL_4810c661_4_k_cu_17d61096_157184cuda3std6ranges3__45__cpo5beginE)
_ZN40_INTERNAL_4810c661_4_k_cu_17d61096_157184cuda3std6ranges3__45__cpo5beginE:
	.zero		1
	.type		_ZN40_INTERNAL_4810c661_4_k_cu_17d61096_157184cuda3std3__442_GLOBAL__N__4810c661_4_k_cu_17d61096_157186ignoreE,@object
	.size		_ZN40_INTERNAL_4810c661_4_k_cu_17d61096_157184cuda3std3__442_GLOBAL__N__4810c661_4_k_cu_17d61096_157186ignoreE,(_ZN40_INTERNAL_4810c661_4_k_cu_17d61096_157184cuda3std6ranges3__45__cpo4dataE - _ZN40_INTERNAL_4810c661_4_k_cu_17d61096_157184cuda3std3__442_GLOBAL__N__4810c661_4_k_cu_17d61096_157186ignoreE)
_ZN40_INTERNAL_4810c661_4_k_cu_17d61096_157184cuda3std3__442_GLOBAL__N__4810c661_4_k_cu_17d61096_157186ignoreE:
	.zero		1
	.type		_ZN40_INTERNAL_4810c661_4_k_cu_17d61096_157184cuda3std6ranges3__45__cpo4dataE,@object
	.size		_ZN40_INTERNAL_4810c661_4_k_cu_17d61096_157184cuda3std6ranges3__45__cpo4dataE,(_ZN40_INTERNAL_4810c661_4_k_cu_17d61096_157186thrust24THRUST_300001_SM_1000_NS12placeholders2_7E - _ZN40_INTERNAL_4810c661_4_k_cu_17d61096_157184cuda3std6ranges3__45__cpo4dataE)
_ZN40_INTERNAL_4810c661_4_k_cu_17d61096_157184cuda3std6ranges3__45__cpo4dataE:
	.zero		1
	.type		_ZN40_INTERNAL_4810c661_4_k_cu_17d61096_157186thrust24THRUST_300001_SM_1000_NS12placeholders2_7E,@object
	.size		_ZN40_INTERNAL_4810c661_4_k_cu_17d61096_157186thrust24THRUST_300001_SM_1000_NS12placeholders2_7E,(_ZN40_INTERNAL_4810c661_4_k_cu_17d61096_157184cuda3std3__45__cpo6rbeginE - _ZN40_INTERNAL_4810c661_4_k_cu_17d61096_157186thrust24THRUST_300001_SM_1000_NS12placeholders2_7E)
_ZN40_INTERNAL_4810c661_4_k_cu_17d61096_157186thrust24THRUST_300001_SM_1000_NS12placeholders2_7E:
	.zero		1
	.type		_ZN40_INTERNAL_4810c661_4_k_cu_17d61096_157184cuda3std3__45__cpo6rbeginE,@object
	.size		_ZN40_INTERNAL_4810c661_4_k_cu_17d61096_157184cuda3std3__45__cpo6rbeginE,(_ZN40_INTERNAL_4810c661_4_k_cu_17d61096_157184cuda3std6ranges3__45__cpo7advanceE - _ZN40_INTERNAL_4810c661_4_k_cu_17d61096_157184cuda3std3__45__cpo6rbeginE)
_ZN40_INTERNAL_4810c661_4_k_cu_17d61096_157184cuda3std3__45__cpo6rbeginE:
	.zero		1
	.type		_ZN40_INTERNAL_4810c661_4_k_cu_17d61096_157184cuda3std6ranges3__45__cpo7advanceE,@object
	.size		_ZN40_INTERNAL_4810c661_4_k_cu_17d61096_157184cuda3std6ranges3__45__cpo7advanceE,(_ZN40_INTERNAL_4810c661_4_k_cu_17d61096_157184cuda3std3__47nulloptE - _ZN40_INTERNAL_4810c661_4_k_cu_17d61096_157184cuda3std6ranges3__45__cpo7advanceE)
_ZN40_INTERNAL_4810c661_4_k_cu_17d61096_157184cuda3std6ranges3__45__cpo7advanceE:
	.zero		1
	.type		_ZN40_INTERNAL_4810c661_4_k_cu_17d61096_157184cuda3std3__47nulloptE,@object
	.size		_ZN40_INTERNAL_4810c661_4_k_cu_17d61096_157184cuda3std3__47nulloptE,(_ZN40_INTERNAL_4810c661_4_k_cu_17d61096_157184cuda3std6ranges3__45__cpo8distanceE - _ZN40_INTERNAL_4810c661_4_k_cu_17d61096_157184cuda3std3__47nulloptE)
_ZN40_INTERNAL_4810c661_4_k_cu_17d61096_157184cuda3std3__47nulloptE:
	.zero		1
	.type		_ZN40_INTERNAL_4810c661_4_k_cu_17d61096_157184cuda3std6ranges3__45__cpo8distanceE,@object
	.size		_ZN40_INTERNAL_4810c661_4_k_cu_17d61096_157184cuda3std6ranges3__45__cpo8distanceE,(_ZN40_INTERNAL_4810c661_4_k_cu_17d61096_157186thrust24THRUST_300001_SM_1000_NS12placeholders2_6E - _ZN40_INTERNAL_4810c661_4_k_cu_17d61096_157184cuda3std6ranges3__45__cpo8distanceE)
_ZN40_INTERNAL_4810c661_4_k_cu_17d61096_157184cuda3std6ranges3__45__cpo8distanceE:
	.zero		1
	.type		_ZN40_INTERNAL_4810c661_4_k_cu_17d61096_157186thrust24THRUST_300001_SM_1000_NS12placeholders2_6E,@object
	.size		_ZN40_INTERNAL_4810c661_4_k_cu_17d61096_157186thrust24THRUST_300001_SM_1000_NS12placeholders2_6E,(_ZN40_INTERNAL_4810c661_4_k_cu_17d61096_157184cuda3std3__45__cpo4cendE - _ZN40_INTERNAL_4810c661_4_k_cu_17d61096_157186thrust24THRUST_300001_SM_1000_NS12placeholders2_6E)
_ZN40_INTERNAL_4810c661_4_k_cu_17d61096_157186thrust24THRUST_300001_SM_1000_NS12placeholders2_6E:
	.zero		1
	.type		_ZN40_INTERNAL_4810c661_4_k_cu_17d61096_157184cuda3std3__45__cpo4cendE,@object
	.size		_ZN40_INTERNAL_4810c661_4_k_cu_17d61096_157184cuda3std3__45__cpo4cendE,(_ZN40_INTERNAL_4810c661_4_k_cu_17d61096_157184cuda3std6ranges3__45__cpo4cendE - _ZN40_INTERNAL_4810c661_4_k_cu_17d61096_157184cuda3std3__45__cpo4cendE)
_ZN40_INTERNAL_4810c661_4_k_cu_17d61096_157184cuda3std3__45__cpo4cendE:
	.zero		1
	.type		_ZN40_INTERNAL_4810c661_4_k_cu_17d61096_157184cuda3std6ranges3__45__cpo4cendE,@object
	.size		_ZN40_INTERNAL_4810c661_4_k_cu_17d61096_157184cuda3std6ranges3__45__cpo4cendE,(_ZN40_INTERNAL_4810c661_4_k_cu_17d61096_157184cuda3std3__420unreachable_sentinelE - _ZN40_INTERNAL_4810c661_4_k_cu_17d61096_157184cuda3std6ranges3__45__cpo4cendE)
_ZN40_INTERNAL_4810c661_4_k_cu_17d61096_157184cuda3std6ranges3__45__cpo4cendE:
	.zero		1
	.type		_ZN40_INTERNAL_4810c661_4_k_cu_17d61096_157184cuda3std3__420unreachable_sentinelE,@object
	.size		_ZN40_INTERNAL_4810c661_4_k_cu_17d61096_157184cuda3std3__420unreachable_sentinelE,(_ZN40_INTERNAL_4810c661_4_k_cu_17d61096_157184cuda3std6ranges3__45__cpo5ssizeE - _ZN40_INTERNAL_4810c661_4_k_cu_17d61096_157184cuda3std3__420unreachable_sentinelE)
_ZN40_INTERNAL_4810c661_4_k_cu_17d61096_157184cuda3std3__420unreachable_sentinelE:
	.zero		1
	.type		_ZN40_INTERNAL_4810c661_4_k_cu_17d61096_157184cuda3std6ranges3__45__cpo5ssizeE,@object
	.size		_ZN40_INTERNAL_4810c661_4_k_cu_17d61096_157184cuda3std6ranges3__45__cpo5ssizeE,(_ZN40_INTERNAL_4810c661_4_k_cu_17d61096_157186thrust24THRUST_300001_SM_1000_NS12placeholders3_10E - _ZN40_INTERNAL_4810c661_4_k_cu_17d61096_157184cuda3std6ranges3__45__cpo5ssizeE)
_ZN40_INTERNAL_4810c661_4_k_cu_17d61096_157184cuda3std6ranges3__45__cpo5ssizeE:
	.zero		1
	.type		_ZN40_INTERNAL_4810c661_4_k_cu_17d61096_157186thrust24THRUST_300001_SM_1000_NS12placeholders3_10E,@object
	.size		_ZN40_INTERNAL_4810c661_4_k_cu_17d61096_157186thrust24THRUST_300001_SM_1000_NS12placeholders3_10E,(_ZN40_INTERNAL_4810c661_4_k_cu_17d61096_157184cuda3std3__45__cpo5crendE - _ZN40_INTERNAL_4810c661_4_k_cu_17d61096_157186thrust24THRUST_300001_SM_1000_NS12placeholders3_10E)
_ZN40_INTERNAL_4810c661_4_k_cu_17d61096_157186thrust24THRUST_300001_SM_1000_NS12placeholders3_10E:
	.zero		1
	.type		_ZN40_INTERNAL_4810c661_4_k_cu_17d61096_157184cuda3std3__45__cpo5crendE,@object
	.size		_ZN40_INTERNAL_4810c661_4_k_cu_17d61096_157184cuda3std3__45__cpo5crendE,(_ZN40_INTERNAL_4810c661_4_k_cu_17d61096_157184cuda3std6ranges3__45__cpo4prevE - _ZN40_INTERNAL_4810c661_4_k_cu_17d61096_157184cuda3std3__45__cpo5crendE)
_ZN40_INTERNAL_4810c661_4_k_cu_17d61096_157184cuda3std3__45__cpo5crendE:
	.zero		1
	.type		_ZN40_INTERNAL_4810c661_4_k_cu_17d61096_157184cuda3std6ranges3__45__cpo4prevE,@object
	.size		_ZN40_INTERNAL_4810c661_4_k_cu_17d61096_157184cuda3std6ranges3__45__cpo4prevE,(_ZN40_INTERNAL_4810c661_4_k_cu_17d61096_157184cuda3std6ranges3__45__cpo9iter_moveE - _ZN40_INTERNAL_4810c661_4_k_cu_17d61096_157184cuda3std6ranges3__45__cpo4prevE)
_ZN40_INTERNAL_4810c661_4_k_cu_17d61096_157184cuda3std6ranges3__45__cpo4prevE:
	.zero		1
	.type		_ZN40_INTERNAL_4810c661_4_k_cu_17d61096_157184cuda3std6ranges3__45__cpo9iter_moveE,@object
	.size		_ZN40_INTERNAL_4810c661_4_k_cu_17d61096_157184cuda3std6ranges3__45__cpo9iter_moveE,(_ZN40_INTERNAL_4810c661_4_k_cu_17d61096_157186thrust24THRUST_300001_SM_1000_NS12placeholders2_2E - _ZN40_INTERNAL_4810c661_4_k_cu_17d61096_157184cuda3std6ranges3__45__cpo9iter_moveE)
_ZN40_INTERNAL_4810c661_4_k_cu_17d61096_157184cuda3std6ranges3__45__cpo9iter_moveE:
	.zero		1
	.type		_ZN40_INTERNAL_4810c661_4_k_cu_17d61096_157186thrust24THRUST_300001_SM_1000_NS12placeholders2_2E,@object
	.size		_ZN40_INTERNAL_4810c661_4_k_cu_17d61096_157186thrust24THRUST_300001_SM_1000_NS12placeholders2_2E,(_ZN40_INTERNAL_4810c661_4_k_cu_17d61096_157186thrust24THRUST_300001_SM_1000_NS12placeholders2_4E - _ZN40_INTERNAL_4810c661_4_k_cu_17d61096_157186thrust24THRUST_300001_SM_1000_NS12placeholders2_2E)
_ZN40_INTERNAL_4810c661_4_k_cu_17d61096_157186thrust24THRUST_300001_SM_1000_NS12placeholders2_2E:
	.zero		1
	.type		_ZN40_INTERNAL_4810c661_4_k_cu_17d61096_157186thrust24THRUST_300001_SM_1000_NS12placeholders2_4E,@object
	.size		_ZN40_INTERNAL_4810c661_4_k_cu_17d61096_157186thrust24THRUST_300001_SM_1000_NS12placeholders2_4E,(_ZN40_INTERNAL_4810c661_4_k_cu_17d61096_157184cuda3std3__45__cpo3endE - _ZN40_INTERNAL_4810c661_4_k_cu_17d61096_157186thrust24THRUST_300001_SM_1000_NS12placeholders2_4E)
_ZN40_INTERNAL_4810c661_4_k_cu_17d61096_157186thrust24THRUST_300001_SM_1000_NS12placeholders2_4E:
	.zero		1
	.type		_ZN40_INTERNAL_4810c661_4_k_cu_17d61096_157184cuda3std3__45__cpo3endE,@object
	.size		_ZN40_INTERNAL_4810c661_4_k_cu_17d61096_157184cuda3std3__45__cpo3endE,(_ZN40_INTERNAL_4810c661_4_k_cu_17d61096_157184cuda3std6ranges3__45__cpo3endE - _ZN40_INTERNAL_4810c661_4_k_cu_17d61096_157184cuda3std3__45__cpo3endE)
_ZN40_INTERNAL_4810c661_4_k_cu_17d61096_157184cuda3std3__45__cpo3endE:
	.zero		1
	.type		_ZN40_INTERNAL_4810c661_4_k_cu_17d61096_157184cuda3std6ranges3__45__cpo3endE,@object
	.size		_ZN40_INTERNAL_4810c661_4_k_cu_17d61096_157184cuda3std6ranges3__45__cpo3endE,(_ZN40_INTERNAL_4810c661_4_k_cu_17d61096_157184cuda3std3__419piecewise_constructE - _ZN40_INTERNAL_4810c661_4_k_cu_17d61096_157184cuda3std6ranges3__45__cpo3endE)
_ZN40_INTERNAL_4810c661_4_k_cu_17d61096_157184cuda3std6ranges3__45__cpo3endE:
	.zero		1
	.type		_ZN40_INTERNAL_4810c661_4_k_cu_17d61096_157184cuda3std3__419piecewise_constructE,@object
	.size		_ZN40_INTERNAL_4810c661_4_k_cu_17d61096_157184cuda3std3__419piecewise_constructE,(_ZN40_INTERNAL_4810c661_4_k_cu_17d61096_157184cuda3std6ranges3__45__cpo5cdataE - _ZN40_INTERNAL_4810c661_4_k_cu_17d61096_157184cuda3std3__419piecewise_constructE)
_ZN40_INTERNAL_4810c661_4_k_cu_17d61096_157184cuda3std3__419piecewise_constructE:
	.zero		1
	.type		_ZN40_INTERNAL_4810c661_4_k_cu_17d61096_157184cuda3std6ranges3__45__cpo5cdataE,@object
	.size		_ZN40_INTERNAL_4810c661_4_k_cu_17d61096_157184cuda3std6ranges3__45__cpo5cdataE,(_ZN40_INTERNAL_4810c661_4_k_cu_17d61096_157186thrust24THRUST_300001_SM_1000_NS12placeholders2_8E - _ZN40_INTERNAL_4810c661_4_k_cu_17d61096_157184cuda3std6ranges3__45__cpo5cdataE)
_ZN40_INTERNAL_4810c661_4_k_cu_17d61096_157184cuda3std6ranges3__45__cpo5cdataE:
	.zero		1
	.type		_ZN40_INTERNAL_4810c661_4_k_cu_17d61096_157186thrust24THRUST_300001_SM_1000_NS12placeholders2_8E,@object
	.size		_ZN40_INTERNAL_4810c661_4_k_cu_17d61096_157186thrust24THRUST_300001_SM_1000_NS12placeholders2_8E,(_ZN40_INTERNAL_4810c661_4_k_cu_17d61096_157184cuda3std3__45__cpo4rendE - _ZN40_INTERNAL_4810c661_4_k_cu_17d61096_157186thrust24THRUST_300001_SM_1000_NS12placeholders2_8E)
_ZN40_INTERNAL_4810c661_4_k_cu_17d61096_157186thrust24THRUST_300001_SM_1000_NS12placeholders2_8E:
	.zero		1
	.type		_ZN40_INTERNAL_4810c661_4_k_cu_17d61096_157184cuda3std3__45__cpo4rendE,@object
	.size		_ZN40_INTERNAL_4810c661_4_k_cu_17d61096_157184cuda3std3__45__cpo4rendE,(_ZN40_INTERNAL_4810c661_4_k_cu_17d61096_157184cuda3std6ranges3__45__cpo9iter_swapE - _ZN40_INTERNAL_4810c661_4_k_cu_17d61096_157184cuda3std3__45__cpo4rendE)
_ZN40_INTERNAL_4810c661_4_k_cu_17d61096_157184cuda3std3__45__cpo4rendE:
	.zero		1
	.type		_ZN40_INTERNAL_4810c661_4_k_cu_17d61096_157184cuda3std6ranges3__45__cpo9iter_swapE,@object
	.size		_ZN40_INTERNAL_4810c661_4_k_cu_17d61096_157184cuda3std6ranges3__45__cpo9iter_swapE,(_ZN40_INTERNAL_4810c661_4_k_cu_17d61096_157184cuda3std3__48unexpectE - _ZN40_INTERNAL_4810c661_4_k_cu_17d61096_157184cuda3std6ranges3__45__cpo9iter_swapE)
_ZN40_INTERNAL_4810c661_4_k_cu_17d61096_157184cuda3std6ranges3__45__cpo9iter_swapE:
	.zero		1
	.type		_ZN40_INTERNAL_4810c661_4_k_cu_17d61096_157184cuda3std3__48unexpectE,@object
	.size		_ZN40_INTERNAL_4810c661_4_k_cu_17d61096_157184cuda3std3__48unexpectE,(_ZN40_INTERNAL_4810c661_4_k_cu_17d61096_157186thrust24THRUST_300001_SM_1000_NS6system6detail10sequential3seqE - _ZN40_INTERNAL_4810c661_4_k_cu_17d61096_157184cuda3std3__48unexpectE)
_ZN40_INTERNAL_4810c661_4_k_cu_17d61096_157184cuda3std3__48unexpectE:
	.zero		1
	.type		_ZN40_INTERNAL_4810c661_4_k_cu_17d61096_157186thrust24THRUST_300001_SM_1000_NS6system6detail10sequential3seqE,@object
	.size		_ZN40_INTERNAL_4810c661_4_k_cu_17d61096_157186thrust24THRUST_300001_SM_1000_NS6system6detail10sequential3seqE,(.L_29 - _ZN40_INTERNAL_4810c661_4_k_cu_17d61096_157186thrust24THRUST_300001_SM_1000_NS6system6detail10sequential3seqE)
_ZN40_INTERNAL_4810c661_4_k_cu_17d61096_157186thrust24THRUST_300001_SM_1000_NS6system6detail10sequential3seqE:
	.zero		1
.L_29:


//--------------------- .nv.constant0._ZN3cub18CUB_300001_SM_10006detail11EmptyKernelIvEEvv --------------------------
	.section	.nv.constant0._ZN3cub18CUB_300001_SM_10006detail11EmptyKernelIvEEvv,"a",@progbits
	.sectionflags	@""
	.align	4
.nv.constant0._ZN3cub18CUB_300001_SM_10006detail11EmptyKernelIvEEvv:
	.zero		896


//--------------------- SYMBOLS --------------------------

	.type		.nv.reservedSmem.offset0,@object
	.size		.nv.reservedSmem.offset0,0x4
